//
// Generated by NVIDIA NVVM Compiler
//
// Compiler Build ID: CL-36424714
// Cuda compilation tools, release 13.0, V13.0.88
// Based on NVVM 20.0.0
//

.version 9.0
.target sm_100
.address_size 64

	// .globl	_Z15partitionKernelPiiiS_S_S_S_

.visible .entry _Z15partitionKernelPiiiS_S_S_S_(
	.param .u64 .ptr .align 1 _Z15partitionKernelPiiiS_S_S_S__param_0,
	.param .u32 _Z15partitionKernelPiiiS_S_S_S__param_1,
	.param .u32 _Z15partitionKernelPiiiS_S_S_S__param_2,
	.param .u64 .ptr .align 1 _Z15partitionKernelPiiiS_S_S_S__param_3,
	.param .u64 .ptr .align 1 _Z15partitionKernelPiiiS_S_S_S__param_4,
	.param .u64 .ptr .align 1 _Z15partitionKernelPiiiS_S_S_S__param_5,
	.param .u64 .ptr .align 1 _Z15partitionKernelPiiiS_S_S_S__param_6
)
{
	.reg .pred 	%p<3>;
	.reg .b32 	%r<10>;
	.reg .b64 	%rd<17>;

	ld.param.u64 	%rd1, [_Z15partitionKernelPiiiS_S_S_S__param_0];
	ld.param.u32 	%r4, [_Z15partitionKernelPiiiS_S_S_S__param_1];
	ld.param.u32 	%r3, [_Z15partitionKernelPiiiS_S_S_S__param_2];
	ld.param.u64 	%rd2, [_Z15partitionKernelPiiiS_S_S_S__param_3];
	ld.param.u64 	%rd3, [_Z15partitionKernelPiiiS_S_S_S__param_4];
	ld.param.u64 	%rd4, [_Z15partitionKernelPiiiS_S_S_S__param_5];
	ld.param.u64 	%rd5, [_Z15partitionKernelPiiiS_S_S_S__param_6];
	mov.u32 	%r5, %ctaid.x;
	mov.u32 	%r6, %ntid.x;
	mov.u32 	%r7, %tid.x;
	mad.lo.s32 	%r1, %r5, %r6, %r7;
	setp.ge.s32 	%p1, %r1, %r4;
	@%p1 bra 	$L__BB0_4;
	cvta.to.global.u64 	%rd6, %rd1;
	mul.wide.s32 	%rd7, %r1, 4;
	add.s64 	%rd8, %rd6, %rd7;
	ld.global.u32 	%r2, [%rd8];
	setp.ge.s32 	%p2, %r2, %r3;
	@%p2 bra 	$L__BB0_3;
	cvta.to.global.u64 	%rd13, %rd2;
	atom.global.add.u32 	%r9, [%rd13], 1;
	cvta.to.global.u64 	%rd14, %rd4;
	mul.wide.s32 	%rd15, %r9, 4;
	add.s64 	%rd16, %rd14, %rd15;
	st.global.u32 	[%rd16], %r2;
	bra.uni 	$L__BB0_4;
$L__BB0_3:
	cvta.to.global.u64 	%rd9, %rd3;
	atom.global.add.u32 	%r8, [%rd9], 1;
	cvta.to.global.u64 	%rd10, %rd5;
	mul.wide.s32 	%rd11, %r8, 4;
	add.s64 	%rd12, %rd10, %rd11;
	st.global.u32 	[%rd12], %r2;
$L__BB0_4:
	ret;

}
	// .globl	_Z11mergeKernelPiS_S_ii
.visible .entry _Z11mergeKernelPiS_S_ii(
	.param .u64 .ptr .align 1 _Z11mergeKernelPiS_S_ii_param_0,
	.param .u64 .ptr .align 1 _Z11mergeKernelPiS_S_ii_param_1,
	.param .u64 .ptr .align 1 _Z11mergeKernelPiS_S_ii_param_2,
	.param .u32 _Z11mergeKernelPiS_S_ii_param_3,
	.param .u32 _Z11mergeKernelPiS_S_ii_param_4
)
{
	.reg .pred 	%p<3>;
	.reg .b32 	%r<10>;
	.reg .b64 	%rd<14>;

	ld.param.u64 	%rd4, [_Z11mergeKernelPiS_S_ii_param_0];
	ld.param.u64 	%rd2, [_Z11mergeKernelPiS_S_ii_param_1];
	ld.param.u64 	%rd3, [_Z11mergeKernelPiS_S_ii_param_2];
	ld.param.u32 	%r3, [_Z11mergeKernelPiS_S_ii_param_3];
	ld.param.u32 	%r4, [_Z11mergeKernelPiS_S_ii_param_4];
	cvta.to.global.u64 	%rd1, %rd4;
	mov.u32 	%r5, %ctaid.x;
	mov.u32 	%r6, %ntid.x;
	mov.u32 	%r7, %tid.x;
	mad.lo.s32 	%r1, %r5, %r6, %r7;
	setp.ge.s32 	%p1, %r1, %r3;
	@%p1 bra 	$L__BB1_2;
	cvta.to.global.u64 	%rd10, %rd2;
	mul.wide.s32 	%rd11, %r1, 4;
	add.s64 	%rd12, %rd10, %rd11;
	ld.global.u32 	%r9, [%rd12];
	add.s64 	%rd13, %rd1, %rd11;
	st.global.u32 	[%rd13], %r9;
	bra.uni 	$L__BB1_4;
$L__BB1_2:
	sub.s32 	%r2, %r1, %r3;
	setp.ge.s32 	%p2, %r2, %r4;
	@%p2 bra 	$L__BB1_4;
	cvta.to.global.u64 	%rd5, %rd3;
	mul.wide.s32 	%rd6, %r2, 4;
	add.s64 	%rd7, %rd5, %rd6;
	ld.global.u32 	%r8, [%rd7];
	mul.wide.s32 	%rd8, %r1, 4;
	add.s64 	%rd9, %rd1, %rd8;
	st.global.u32 	[%rd9], %r8;
$L__BB1_4:
	ret;

}


// ===== COMPILED SASS (sm_100) =====

	.target	sm_100

	.elftype	@"ET_EXEC"


//--------------------- .note.nv.tkinfo           --------------------------
	.section	.note.nv.tkinfo,"",@"SHT_NOTE"
	.sectionflags	@"SHF_NOTE_NV_TKINFO"
	.tkinfo
        /*0018*/ 	.word	0x00000002
        /*0030*/ 	.string	""
        /*0030*/ 	.string	"ptxas"
        /*0030*/ 	.string	"Cuda compilation tools, release 13.0, V13.0.88"
        /*0030*/ 	.string	"Build cuda_13.0.r13.0/compiler.36424714_0"
        /*0030*/ 	.string	"-arch sm_100 -m 64 "



//--------------------- .note.nv.cuinfo           --------------------------
	.section	.note.nv.cuinfo,"",@"SHT_NOTE"
	.sectionflags	@"SHF_NOTE_NV_CUINFO"
        /*0018*/ 	.short	0x0002
        /*001a*/ 	.short	0x0064
        /*001c*/ 	.short	0x0082
	.zero		2


//--------------------- .nv.info                  --------------------------
	.section	.nv.info,"",@"SHT_CUDA_INFO"
	.align	4


	//----- nvinfo : EIATTR_REGCOUNT
	.align		4
        /*0000*/ 	.byte	0x04, 0x2f
        /*0002*/ 	.short	(.L_1 - .L_0)
	.align		4
.L_0:
        /*0004*/ 	.word	index@(_Z15partitionKernelPiiiS_S_S_S_)
        /*0008*/ 	.word	0x0000000c


	//----- nvinfo : EIATTR_FRAME_SIZE
	.align		4
.L_1:
        /*000c*/ 	.byte	0x04, 0x11
        /*000e*/ 	.short	(.L_3 - .L_2)
	.align		4
.L_2:
        /*0010*/ 	.word	index@(_Z15partitionKernelPiiiS_S_S_S_)
        /*0014*/ 	.word	0x00000000


	//----- nvinfo : EIATTR_REGCOUNT
	.align		4
.L_3:
        /*0018*/ 	.byte	0x04, 0x2f
        /*001a*/ 	.short	(.L_5 - .L_4)
	.align		4
.L_4:
        /*001c*/ 	.word	index@(_Z11mergeKernelPiS_S_ii)
        /*0020*/ 	.word	0x0000000a


	//----- nvinfo : EIATTR_FRAME_SIZE
	.align		4
.L_5:
        /*0024*/ 	.byte	0x04, 0x11
        /*0026*/ 	.short	(.L_7 - .L_6)
	.align		4
.L_6:
        /*0028*/ 	.word	index@(_Z11mergeKernelPiS_S_ii)
        /*002c*/ 	.word	0x00000000


	//----- nvinfo : EIATTR_MIN_STACK_SIZE
	.align		4
.L_7:
        /*0030*/ 	.byte	0x04, 0x12
        /*0032*/ 	.short	(.L_9 - .L_8)
	.align		4
.L_8:
        /*0034*/ 	.word	index@(_Z11mergeKernelPiS_S_ii)
        /*0038*/ 	.word	0x00000000


	//----- nvinfo : EIATTR_MIN_STACK_SIZE
	.align		4
.L_9:
        /*003c*/ 	.byte	0x04, 0x12
        /*003e*/ 	.short	(.L_11 - .L_10)
	.align		4
.L_10:
        /*0040*/ 	.word	index@(_Z15partitionKernelPiiiS_S_S_S_)
        /*0044*/ 	.word	0x00000000
.L_11:


//--------------------- .nv.compat                --------------------------
	.section	.nv.compat,"",@"SHT_CUDA_COMPAT_INFO"
	.align	4
        /*0000*/ 	.byte	0x02, 0x09, 0x00, 0x00, 0x02, 0x02, 0x01, 0x00, 0x02, 0x05, 0x05, 0x00, 0x03, 0x07, 0x01, 0x01
        /*0010*/ 	.byte	0x02, 0x03, 0x00, 0x00, 0x02, 0x06, 0x01, 0x00, 0x04, 0x0b, 0x08, 0x00, 0x09, 0x00, 0x00, 0x00
        /*0020*/ 	.byte	0x00, 0x00, 0x00, 0x00


//--------------------- .nv.info._Z11mergeKernelPiS_S_ii --------------------------
	.section	.nv.info._Z11mergeKernelPiS_S_ii,"",@"SHT_CUDA_INFO"
	.sectionflags	@""
	.align	4


	//----- nvinfo : EIATTR_CUDA_API_VERSION
	.align		4
        /*0000*/ 	.byte	0x04, 0x37
        /*0002*/ 	.short	(.L_13 - .L_12)
.L_12:
        /*0004*/ 	.word	0x00000082


	//----- nvinfo : EIATTR_KPARAM_INFO
	.align		4
.L_13:
        /*0008*/ 	.byte	0x04, 0x17
        /*000a*/ 	.short	(.L_15 - .L_14)
.L_14:
        /*000c*/ 	.word	0x00000000
        /*0010*/ 	.short	0x0004
        /*0012*/ 	.short	0x001c
        /*0014*/ 	.byte	0x00, 0xf0, 0x11, 0x00


	//----- nvinfo : EIATTR_KPARAM_INFO
	.align		4
.L_15:
        /*0018*/ 	.byte	0x04, 0x17
        /*001a*/ 	.short	(.L_17 - .L_16)
.L_16:
        /*001c*/ 	.word	0x00000000
        /*0020*/ 	.short	0x0003
        /*0022*/ 	.short	0x0018
        /*0024*/ 	.byte	0x00, 0xf0, 0x11, 0x00


	//----- nvinfo : EIATTR_KPARAM_INFO
	.align		4
.L_17:
        /*0028*/ 	.byte	0x04, 0x17
        /*002a*/ 	.short	(.L_19 - .L_18)
.L_18:
        /*002c*/ 	.word	0x00000000
        /*0030*/ 	.short	0x0002
        /*0032*/ 	.short	0x0010
        /*0034*/ 	.byte	0x00, 0xf5, 0x21, 0x00


	//----- nvinfo : EIATTR_KPARAM_INFO
	.align		4
.L_19:
        /*0038*/ 	.byte	0x04, 0x17
        /*003a*/ 	.short	(.L_21 - .L_20)
.L_20:
        /*003c*/ 	.word	0x00000000
        /*0040*/ 	.short	0x0001
        /*0042*/ 	.short	0x0008
        /*0044*/ 	.byte	0x00, 0xf5, 0x21, 0x00


	//----- nvinfo : EIATTR_KPARAM_INFO
	.align		4
.L_21:
        /*0048*/ 	.byte	0x04, 0x17
        /*004a*/ 	.short	(.L_23 - .L_22)
.L_22:
        /*004c*/ 	.word	0x00000000
        /*0050*/ 	.short	0x0000
        /*0052*/ 	.short	0x0000
        /*0054*/ 	.byte	0x00, 0xf5, 0x21, 0x00


	//----- nvinfo : EIATTR_SPARSE_MMA_MASK
	.align		4
.L_23:
        /*0058*/ 	.byte	0x03, 0x50
        /*005a*/ 	.short	0x0000


	//----- nvinfo : EIATTR_MAXREG_COUNT
	.align		4
        /*005c*/ 	.byte	0x03, 0x1b
        /*005e*/ 	.short	0x00ff


	//----- nvinfo : EIATTR_MERCURY_ISA_VERSION
	.align		4
        /*0060*/ 	.byte	0x03, 0x5f
        /*0062*/ 	.short	0x0101


	//----- nvinfo : EIATTR_VRC_CTA_INIT_COUNT
	.align		4
        /*0064*/ 	.byte	0x02, 0x4a
	.zero		1
	.zero		1


	//----- nvinfo : EIATTR_EXIT_INSTR_OFFSETS
	.align		4
        /*0068*/ 	.byte	0x04, 0x1c
        /*006a*/ 	.short	(.L_25 - .L_24)


	//   ....[0]....
.L_24:
        /*006c*/ 	.word	0x000000f0


	//   ....[1]....
        /*0070*/ 	.word	0x00000130


	//   ....[2]....
        /*0074*/ 	.word	0x000001a0


	//----- nvinfo : EIATTR_CRS_STACK_SIZE
	.align		4
.L_25:
        /*0078*/ 	.byte	0x04, 0x1e
        /*007a*/ 	.short	(.L_27 - .L_26)
.L_26:
        /*007c*/ 	.word	0x00000000


	//----- nvinfo : EIATTR_CBANK_PARAM_SIZE
	.align		4
.L_27:
        /*0080*/ 	.byte	0x03, 0x19
        /*0082*/ 	.short	0x0020


	//----- nvinfo : EIATTR_PARAM_CBANK
	.align		4
        /*0084*/ 	.byte	0x04, 0x0a
        /*0086*/ 	.short	(.L_29 - .L_28)
	.align		4
.L_28:
        /*0088*/ 	.word	index@(.nv.constant0._Z11mergeKernelPiS_S_ii)
        /*008c*/ 	.short	0x0380
        /*008e*/ 	.short	0x0020


	//----- nvinfo : EIATTR_SW_WAR
	.align		4
.L_29:
        /*0090*/ 	.byte	0x04, 0x36
        /*0092*/ 	.short	(.L_31 - .L_30)
.L_30:
        /*0094*/ 	.word	0x00000008
.L_31:


//--------------------- .nv.info._Z15partitionKernelPiiiS_S_S_S_ --------------------------
	.section	.nv.info._Z15partitionKernelPiiiS_S_S_S_,"",@"SHT_CUDA_INFO"
	.sectionflags	@""
	.align	4


	//----- nvinfo : EIATTR_CUDA_API_VERSION
	.align		4
        /*0000*/ 	.byte	0x04, 0x37
        /*0002*/ 	.short	(.L_33 - .L_32)
.L_32:
        /*0004*/ 	.word	0x00000082


	//----- nvinfo : EIATTR_KPARAM_INFO
	.align		4
.L_33:
        /*0008*/ 	.byte	0x04, 0x17
        /*000a*/ 	.short	(.L_35 - .L_34)
.L_34:
        /*000c*/ 	.word	0x00000000
        /*0010*/ 	.short	0x0006
        /*0012*/ 	.short	0x0028
        /*0014*/ 	.byte	0x00, 0xf5, 0x21, 0x00


	//----- nvinfo : EIATTR_KPARAM_INFO
	.align		4
.L_35:
        /*0018*/ 	.byte	0x04, 0x17
        /*001a*/ 	.short	(.L_37 - .L_36)
.L_36:
        /*001c*/ 	.word	0x00000000
        /*0020*/ 	.short	0x0005
        /*0022*/ 	.short	0x0020
        /*0024*/ 	.byte	0x00, 0xf5, 0x21, 0x00


	//----- nvinfo : EIATTR_KPARAM_INFO
	.align		4
.L_37:
        /*0028*/ 	.byte	0x04, 0x17
        /*002a*/ 	.short	(.L_39 - .L_38)
.L_38:
        /*002c*/ 	.word	0x00000000
        /*0030*/ 	.short	0x0004
        /*0032*/ 	.short	0x0018
        /*0034*/ 	.byte	0x00, 0xf5, 0x21, 0x00


	//----- nvinfo : EIATTR_KPARAM_INFO
	.align		4
.L_39:
        /*0038*/ 	.byte	0x04, 0x17
        /*003a*/ 	.short	(.L_41 - .L_40)
.L_40:
        /*003c*/ 	.word	0x00000000
        /*0040*/ 	.short	0x0003
        /*0042*/ 	.short	0x0010
        /*0044*/ 	.byte	0x00, 0xf5, 0x21, 0x00


	//----- nvinfo : EIATTR_KPARAM_INFO
	.align		4
.L_41:
        /*0048*/ 	.byte	0x04, 0x17
        /*004a*/ 	.short	(.L_43 - .L_42)
.L_42:
        /*004c*/ 	.word	0x00000000
        /*0050*/ 	.short	0x0002
        /*0052*/ 	.short	0x000c
        /*0054*/ 	.byte	0x00, 0xf0, 0x11, 0x00


	//----- nvinfo : EIATTR_KPARAM_INFO
	.align		4
.L_43:
        /*0058*/ 	.byte	0x04, 0x17
        /*005a*/ 	.short	(.L_45 - .L_44)
.L_44:
        /*005c*/ 	.word	0x00000000
        /*0060*/ 	.short	0x0001
        /*0062*/ 	.short	0x0008
        /*0064*/ 	.byte	0x00, 0xf0, 0x11, 0x00


	//----- nvinfo : EIATTR_KPARAM_INFO
	.align		4
.L_45:
        /*0068*/ 	.byte	0x04, 0x17
        /*006a*/ 	.short	(.L_47 - .L_46)
.L_46:
        /*006c*/ 	.word	0x00000000
        /*0070*/ 	.short	0x0000
        /*0072*/ 	.short	0x0000
        /*0074*/ 	.byte	0x00, 0xf5, 0x21, 0x00


	//----- nvinfo : EIATTR_SPARSE_MMA_MASK
	.align		4
.L_47:
        /*0078*/ 	.byte	0x03, 0x50
        /*007a*/ 	.short	0x0000


	//----- nvinfo : EIATTR_MAXREG_COUNT
	.align		4
        /*007c*/ 	.byte	0x03, 0x1b
        /*007e*/ 	.short	0x00ff


	//----- nvinfo : EIATTR_MERCURY_ISA_VERSION
	.align		4
        /*0080*/ 	.byte	0x03, 0x5f
        /*0082*/ 	.short	0x0101


	//----- nvinfo : EIATTR_INT_WARP_WIDE_INSTR_OFFSETS
	.align		4
        /*0084*/ 	.byte	0x04, 0x31
        /*0086*/ 	.short	(.L_49 - .L_48)


	//   ....[0]....
.L_48:
        /*0088*/ 	.word	0x00000100


	//   ....[1]....
        /*008c*/ 	.word	0x000001a0


	//   ....[2]....
        /*0090*/ 	.word	0x00000200


	//   ....[3]....
        /*0094*/ 	.word	0x000002a0


	//----- nvinfo : EIATTR_VRC_CTA_INIT_COUNT
	.align		4
.L_49:
        /*0098*/ 	.byte	0x02, 0x4a
	.zero		1
	.zero		1


	//----- nvinfo : EIATTR_EXIT_INSTR_OFFSETS
	.align		4
        /*009c*/ 	.byte	0x04, 0x1c
        /*009e*/ 	.short	(.L_51 - .L_50)


	//   ....[0]....
.L_50:
        /*00a0*/ 	.word	0x00000070


	//   ....[1]....
        /*00a4*/ 	.word	0x000001e0


	//   ....[2]....
        /*00a8*/ 	.word	0x000002e0


	//----- nvinfo : EIATTR_CRS_STACK_SIZE
	.align		4
.L_51:
        /*00ac*/ 	.byte	0x04, 0x1e
        /*00ae*/ 	.short	(.L_53 - .L_52)
.L_52:
        /*00b0*/ 	.word	0x00000000


	//----- nvinfo : EIATTR_CBANK_PARAM_SIZE
	.align		4
.L_53:
        /*00b4*/ 	.byte	0x03, 0x19
        /*00b6*/ 	.short	0x0030


	//----- nvinfo : EIATTR_PARAM_CBANK
	.align		4
        /*00b8*/ 	.byte	0x04, 0x0a
        /*00ba*/ 	.short	(.L_55 - .L_54)
	.align		4
.L_54:
        /*00bc*/ 	.word	index@(.nv.constant0._Z15partitionKernelPiiiS_S_S_S_)
        /*00c0*/ 	.short	0x0380
        /*00c2*/ 	.short	0x0030


	//----- nvinfo : EIATTR_SW_WAR
	.align		4
.L_55:
        /*00c4*/ 	.byte	0x04, 0x36
        /*00c6*/ 	.short	(.L_57 - .L_56)
.L_56:
        /*00c8*/ 	.word	0x00000008
.L_57:


//--------------------- .nv.callgraph             --------------------------
	.section	.nv.callgraph,"",@"SHT_CUDA_CALLGRAPH"
	.align	4
	.sectionentsize	8
	.align		4
        /*0000*/ 	.word	0x00000000
	.align		4
        /*0004*/ 	.word	0xffffffff
	.align		4
        /*0008*/ 	.word	0x00000000
	.align		4
        /*000c*/ 	.word	0xfffffffe
	.align		4
        /*0010*/ 	.word	0x00000000
	.align		4
        /*0014*/ 	.word	0xfffffffd
	.align		4
        /*0018*/ 	.word	0x00000000
	.align		4
        /*001c*/ 	.word	0xfffffffc


//--------------------- .text._Z11mergeKernelPiS_S_ii --------------------------
	.section	.text._Z11mergeKernelPiS_S_ii,"ax",@progbits
	.align	128
        .global         _Z11mergeKernelPiS_S_ii
        .type           _Z11mergeKernelPiS_S_ii,@function
        .size           _Z11mergeKernelPiS_S_ii,(.L_x_4 - _Z11mergeKernelPiS_S_ii)
        .other          _Z11mergeKernelPiS_S_ii,@"STO_CUDA_ENTRY STV_DEFAULT"
_Z11mergeKernelPiS_S_ii:
.text._Z11mergeKernelPiS_S_ii:
[----:B------:R-:W-:Y:S01]  /*0000*/  LDC R1, c[0x0][0x37c] ;  /* 0x0000df00ff017b82 */ /* 0x000fe20000000800 */
[----:B------:R-:W0:Y:S07]  /*0010*/  S2R R0, SR_TID.X ;  /* 0x0000000000007919 */ /* 0x000e2e0000002100 */
[----:B------:R-:W0:Y:S01]  /*0020*/  S2UR UR4, SR_CTAID.X ;  /* 0x00000000000479c3 */ /* 0x000e220000002500 */
[----:B------:R-:W1:Y:S07]  /*0030*/  LDCU UR6, c[0x0][0x398] ;  /* 0x00007300ff0677ac */ /* 0x000e6e0008000800 */
[----:B------:R-:W0:Y:S02]  /*0040*/  LDC R7, c[0x0][0x360] ;  /* 0x0000d800ff077b82 */ /* 0x000e240000000800 */
[----:B0-----:R-:W-:Y:S01]  /*0050*/  IMAD R7, R7, UR4, R0 ;  /* 0x0000000407077c24 */ /* 0x001fe2000f8e0200 */
[----:B------:R-:W0:Y:S04]  /*0060*/  LDCU.64 UR4, c[0x0][0x358] ;  /* 0x00006b00ff0477ac */ /* 0x000e280008000a00 */
[----:B-1----:R-:W-:-:S13]  /*0070*/  ISETP.GE.AND P0, PT, R7, UR6, PT ;  /* 0x0000000607007c0c */ /* 0x002fda000bf06270 */
[----:B------:R-:W-:Y:S05]  /*0080*/  @P0 BRA `(.L_x_0) ;  /* 0x00000000001c0947 */ /* 0x000fea0003800000 */
[----:B------:R-:W1:Y:S08]  /*0090*/  LDC.64 R2, c[0x0][0x388] ;  /* 0x0000e200ff027b82 */ /* 0x000e700000000a00 */
[----:B------:R-:W2:Y:S01]  /*00a0*/  LDC.64 R4, c[0x0][0x380] ;  /* 0x0000e000ff047b82 */ /* 0x000ea20000000a00 */
[----:B-1----:R-:W-:-:S06]  /*00b0*/  IMAD.WIDE R2, R7, 0x4, R2 ;  /* 0x0000000407027825 */ /* 0x002fcc00078e0202 */
[----:B0-----:R-:W3:Y:S01]  /*00c0*/  LDG.E R3, desc[UR4][R2.64] ;  /* 0x0000000402037981 */ /* 0x001ee2000c1e1900 */
[----:B--2---:R-:W-:-:S05]  /*00d0*/  IMAD.WIDE R4, R7, 0x4, R4 ;  /* 0x0000000407047825 */ /* 0x004fca00078e0204 */
[----:B---3--:R-:W-:Y:S01]  /*00e0*/  STG.E desc[UR4][R4.64], R3 ;  /* 0x0000000304007986 */ /* 0x008fe2000c101904 */
[----:B------:R-:W-:Y:S05]  /*00f0*/  EXIT ;  /* 0x000000000000794d */ /* 0x000fea0003800000 */
.L_x_0:
[----:B------:R-:W1:Y:S01]  /*0100*/  LDCU UR7, c[0x0][0x39c] ;  /* 0x00007380ff0777ac */ /* 0x000e620008000800 */
[----:B------:R-:W-:-:S04]  /*0110*/  IADD3 R5, PT, PT, R7, -UR6, RZ ;  /* 0x8000000607057c10 */ /* 0x000fc8000fffe0ff */
[----:B-1----:R-:W-:-:S13]  /*0120*/  ISETP.GE.AND P0, PT, R5, UR7, PT ;  /* 0x0000000705007c0c */ /* 0x002fda000bf06270 */
[----:B0-----:R-:W-:Y:S05]  /*0130*/  @P0 EXIT ;  /* 0x000000000000094d */ /* 0x001fea0003800000 */
[----:B------:R-:W0:Y:S02]  /*0140*/  LDC.64 R2, c[0x0][0x390] ;  /* 0x0000e400ff027b82 */ /* 0x000e240000000a00 */
[----:B0-----:R-:W-:-:S06]  /*0150*/  IMAD.WIDE R2, R5, 0x4, R2 ;  /* 0x0000000405027825 */ /* 0x001fcc00078e0202 */
[----:B------:R-:W0:Y:S01]  /*0160*/  LDC.64 R4, c[0x0][0x380] ;  /* 0x0000e000ff047b82 */ /* 0x000e220000000a00 */
[----:B------:R-:W2:Y:S01]  /*0170*/  LDG.E R3, desc[UR4][R2.64] ;  /* 0x0000000402037981 */ /* 0x000ea2000c1e1900 */
[----:B0-----:R-:W-:-:S05]  /*0180*/  IMAD.WIDE R4, R7, 0x4, R4 ;  /* 0x0000000407047825 */ /* 0x001fca00078e0204 */
[----:B--2---:R-:W-:Y:S01]  /*0190*/  STG.E desc[UR4][R4.64], R3 ;  /* 0x0000000304007986 */ /* 0x004fe2000c101904 */
[----:B------:R-:W-:Y:S05]  /*01a0*/  EXIT ;  /* 0x000000000000794d */ /* 0x000fea0003800000 */
.L_x_1:
[----:B------:R-:W-:-:S00]  /*01b0*/  BRA `(.L_x_1) ;  /* 0xfffffffc00fc7947 */ /* 0x000fc0000383ffff */
[----:B------:R-:W-:-:S00]  /*01c0*/  NOP ;  /* 0x0000000000007918 */ /* 0x000fc00000000000 */
        /* <DEDUP_REMOVED lines=11> */
.L_x_4:


//--------------------- .text._Z15partitionKernelPiiiS_S_S_S_ --------------------------
	.section	.text._Z15partitionKernelPiiiS_S_S_S_,"ax",@progbits
	.align	128
        .global         _Z15partitionKernelPiiiS_S_S_S_
        .type           _Z15partitionKernelPiiiS_S_S_S_,@function
        .size           _Z15partitionKernelPiiiS_S_S_S_,(.L_x_5 - _Z15partitionKernelPiiiS_S_S_S_)
        .other          _Z15partitionKernelPiiiS_S_S_S_,@"STO_CUDA_ENTRY STV_DEFAULT"
_Z15partitionKernelPiiiS_S_S_S_:
.text._Z15partitionKernelPiiiS_S_S_S_:
[----:B------:R-:W-:Y:S01]  /*0000*/  LDC R1, c[0x0][0x37c] ;  /* 0x0000df00ff017b82 */ /* 0x000fe20000000800 */
[----:B------:R-:W0:Y:S07]  /*0010*/  S2R R0, SR_TID.X ;  /* 0x0000000000007919 */ /* 0x000e2e0000002100 */
[----:B------:R-:W0:Y:S01]  /*0020*/  S2UR UR4, SR_CTAID.X ;  /* 0x00000000000479c3 */ /* 0x000e220000002500 */
[----:B------:R-:W1:Y:S07]  /*0030*/  LDCU UR5, c[0x0][0x388] ;  /* 0x00007100ff0577ac */ /* 0x000e6e0008000800 */
[----:B------:R-:W0:Y:S02]  /*0040*/  LDC R5, c[0x0][0x360] ;  /* 0x0000d800ff057b82 */ /* 0x000e240000000800 */
[----:B0-----:R-:W-:-:S05]  /*0050*/  IMAD R5, R5, UR4, R0 ;  /* 0x0000000405057c24 */ /* 0x001fca000f8e0200 */
[----:B-1----:R-:W-:-:S13]  /*0060*/  ISETP.GE.AND P0, PT, R5, UR5, PT ;  /* 0x0000000505007c0c */ /* 0x002fda000bf06270 */
[----:B------:R-:W-:Y:S05]  /*0070*/  @P0 EXIT ;  /* 0x000000000000094d */ /* 0x000fea0003800000 */
[----:B------:R-:W0:Y:S01]  /*0080*/  LDC.64 R2, c[0x0][0x380] ;  /* 0x0000e000ff027b82 */ /* 0x000e220000000a00 */
[----:B------:R-:W1:Y:S01]  /*0090*/  LDCU.64 UR4, c[0x0][0x358] ;  /* 0x00006b00ff0477ac */ /* 0x000e620008000a00 */
[----:B------:R-:W2:Y:S01]  /*00a0*/  LDCU UR6, c[0x0][0x38c] ;  /* 0x00007180ff0677ac */ /* 0x000ea20008000800 */
[----:B0-----:R-:W-:-:S05]  /*00b0*/  IMAD.WIDE R2, R5, 0x4, R2 ;  /* 0x0000000405027825 */ /* 0x001fca00078e0202 */
[----:B-1----:R-:W2:Y:S02]  /*00c0*/  LDG.E R0, desc[UR4][R2.64] ;  /* 0x0000000402007981 */ /* 0x002ea4000c1e1900 */
[----:B--2---:R-:W-:-:S13]  /*00d0*/  ISETP.GE.AND P0, PT, R0, UR6, PT ;  /* 0x0000000600007c0c */ /* 0x004fda000bf06270 */
[----:B------:R-:W-:Y:S05]  /*00e0*/  @P0 BRA `(.L_x_2) ;  /* 0x0000000000400947 */ /* 0x000fea0003800000 */
[----:B------:R-:W0:Y:S01]  /*00f0*/  S2R R5, SR_LANEID ;  /* 0x0000000000057919 */ /* 0x000e220000000000 */
[----:B------:R-:W-:Y:S01]  /*0100*/  VOTEU.ANY UR6, UPT, PT ;  /* 0x0000000000067886 */ /* 0x000fe200038e0100 */
[----:B------:R-:W1:Y:S01]  /*0110*/  LDC.64 R2, c[0x0][0x390] ;  /* 0x0000e400ff027b82 */ /* 0x000e620000000a00 */
[----:B------:R-:W0:Y:S08]  /*0120*/  FLO.U32 R6, UR6 ;  /* 0x0000000600067d00 */ /* 0x000e3000080e0000 */
[----:B------:R-:W1:Y:S01]  /*0130*/  POPC R9, UR6 ;  /* 0x0000000600097d09 */ /* 0x000e620008000000 */
[----:B0-----:R-:W-:Y:S01]  /*0140*/  ISETP.EQ.U32.AND P0, PT, R6, R5, PT ;  /* 0x000000050600720c */ /* 0x001fe20003f02070 */
[----:B------:R-:W0:Y:S01]  /*0150*/  S2R R8, SR_LTMASK ;  /* 0x0000000000087919 */ /* 0x000e220000003900 */
[----:B------:R-:W2:Y:S11]  /*0160*/  LDC.64 R4, c[0x0][0x3a0] ;  /* 0x0000e800ff047b82 */ /* 0x000eb60000000a00 */
[----:B-1----:R-:W3:Y:S01]  /*0170*/  @P0 ATOMG.E.ADD.STRONG.GPU PT, R3, desc[UR4][R2.64], R9 ;  /* 0x80000009020309a8 */ /* 0x002ee200081ef104 */
[----:B0-----:R-:W-:-:S06]  /*0180*/  LOP3.LUT R8, R8, UR6, RZ, 0xc0, !PT ;  /* 0x0000000608087c12 */ /* 0x001fcc000f8ec0ff */
[----:B------:R-:W0:Y:S01]  /*0190*/  POPC R8, R8 ;  /* 0x0000000800087309 */ /* 0x000e220000000000 */
[----:B---3--:R-:W0:Y:S02]  /*01a0*/  SHFL.IDX PT, R7, R3, R6, 0x1f ;  /* 0x00001f0603077589 */ /* 0x008e2400000e0000 */
[----:B0-----:R-:W-:-:S04]  /*01b0*/  IMAD.IADD R7, R7, 0x1, R8 ;  /* 0x0000000107077824 */ /* 0x001fc800078e0208 */
[----:B--2---:R-:W-:-:S05]  /*01c0*/  IMAD.WIDE R4, R7, 0x4, R4 ;  /* 0x0000000407047825 */ /* 0x004fca00078e0204 */
[----:B------:R-:W-:Y:S01]  /*01d0*/  STG.E desc[UR4][R4.64], R0 ;  /* 0x0000000004007986 */ /* 0x000fe2000c101904 */
[----:B------:R-:W-:Y:S05]  /*01e0*/  EXIT ;  /* 0x000000000000794d */ /* 0x000fea0003800000 */
.L_x_2:
        /* <DEDUP_REMOVED lines=16> */
.L_x_3:
        /* <DEDUP_REMOVED lines=9> */
.L_x_5:


//--------------------- .nv.shared.reserved.0     --------------------------
	.section	.nv.shared.reserved.0,"aw",@nobits
	.weak		__nv_reservedSMEM_offset_0_alias
	.size		__nv_reservedSMEM_offset_0_alias, 0, 64
	.other		__nv_reservedSMEM_offset_0_alias,@"STO_CUDA_RESERVED_SHARED STV_DEFAULT"
__nv_reservedSMEM_offset_0_alias:
	.zero		0
	.zero		64


//--------------------- .nv.constant0._Z11mergeKernelPiS_S_ii --------------------------
	.section	.nv.constant0._Z11mergeKernelPiS_S_ii,"a",@progbits
	.sectionflags	@""
	.align	4
.nv.constant0._Z11mergeKernelPiS_S_ii:
	.zero		928


//--------------------- .nv.constant0._Z15partitionKernelPiiiS_S_S_S_ --------------------------
	.section	.nv.constant0._Z15partitionKernelPiiiS_S_S_S_,"a",@progbits
	.sectionflags	@""
	.align	4
.nv.constant0._Z15partitionKernelPiiiS_S_S_S_:
	.zero		944


//--------------------- SYMBOLS --------------------------

	.type		.nv.reservedSmem.offset0,@object
	.size		.nv.reservedSmem.offset0,0x4
